//
// Generated by NVIDIA NVVM Compiler
//
// Compiler Build ID: CL-36424714
// Cuda compilation tools, release 13.0, V13.0.88
// Based on NVVM 20.0.0
//

.version 9.0
.target sm_100
.address_size 64

	// .globl	_Z9upsert_cgiPi
.global .align 1 .b8 _ZN34_INTERNAL_e3c0d667_4_k_cu_8b69e2394cuda3std3__436_GLOBAL__N__e3c0d667_4_k_cu_8b69e2396ignoreE[1];
.global .align 1 .b8 _ZN34_INTERNAL_e3c0d667_4_k_cu_8b69e2394cuda3std3__45__cpo5beginE[1];
.global .align 1 .b8 _ZN34_INTERNAL_e3c0d667_4_k_cu_8b69e2394cuda3std3__45__cpo3endE[1];
.global .align 1 .b8 _ZN34_INTERNAL_e3c0d667_4_k_cu_8b69e2394cuda3std3__45__cpo6cbeginE[1];
.global .align 1 .b8 _ZN34_INTERNAL_e3c0d667_4_k_cu_8b69e2394cuda3std3__45__cpo4cendE[1];
.global .align 1 .b8 _ZN34_INTERNAL_e3c0d667_4_k_cu_8b69e2394cuda3std3__419piecewise_constructE[1];
.global .align 1 .b8 _ZN34_INTERNAL_e3c0d667_4_k_cu_8b69e2394cuda3std3__48in_placeE[1];
.global .align 1 .b8 _ZN34_INTERNAL_e3c0d667_4_k_cu_8b69e2394cuda3std6ranges3__45__cpo4swapE[1];
.global .align 1 .b8 _ZN34_INTERNAL_e3c0d667_4_k_cu_8b69e2394cuda3std6ranges3__45__cpo9iter_moveE[1];
.global .align 1 .b8 _ZN34_INTERNAL_e3c0d667_4_k_cu_8b69e2394cuda3std6ranges3__45__cpo7advanceE[1];
.extern .shared .align 16 .b8 s[];

.visible .entry _Z9upsert_cgiPi(
	.param .u32 _Z9upsert_cgiPi_param_0,
	.param .u64 .ptr .align 1 _Z9upsert_cgiPi_param_1
)
{
	.reg .pred 	%p<5>;
	.reg .b32 	%r<23>;
	.reg .b64 	%rd<6>;

	ld.param.u32 	%r3, [_Z9upsert_cgiPi_param_0];
	ld.param.u64 	%rd1, [_Z9upsert_cgiPi_param_1];
	mov.u32 	%r4, %ctaid.x;
	mov.u32 	%r5, %ntid.x;
	mov.u32 	%r6, %tid.x;
	mad.lo.s32 	%r1, %r4, %r5, %r6;
	setp.ge.s32 	%p1, %r1, %r3;
	@%p1 bra 	$L__BB0_5;
	and.b32  	%r7, %r1, -2147482625;
	setp.eq.s32 	%p2, %r7, 90;
	selp.b32 	%r8, %r1, 0, %p2;
	mov.b32 	%r9, -1;
	redux.sync.max.s32 %r2, %r8, %r9;
	and.b32  	%r10, %r1, 31;
	setp.ne.s32 	%p3, %r10, 0;
	@%p3 bra 	$L__BB0_3;
	shr.s32 	%r11, %r1, 3;
	mov.u32 	%r12, s;
	add.s32 	%r13, %r12, %r11;
	st.shared.u32 	[%r13], %r2;
$L__BB0_3:
	bar.sync 	0;
	and.b32  	%r14, %r1, 127;
	setp.ne.s32 	%p4, %r14, 0;
	@%p4 bra 	$L__BB0_5;
	ld.shared.v4.u32 	{%r15, %r16, %r17, %r18}, [s];
	max.s32 	%r19, %r15, %r16;
	max.s32 	%r20, %r19, %r17;
	max.s32 	%r21, %r20, %r18;
	max.s32 	%r22, %r21, -1;
	cvt.s64.s32 	%rd2, %r1;
	shr.u64 	%rd3, %rd2, 5;
	cvta.to.global.u64 	%rd4, %rd1;
	add.s64 	%rd5, %rd4, %rd3;
	st.global.u32 	[%rd5], %r22;
$L__BB0_5:
	ret;

}


// ===== COMPILED SASS (sm_100) =====

	.target	sm_100

	.elftype	@"ET_EXEC"


//--------------------- .note.nv.tkinfo           --------------------------
	.section	.note.nv.tkinfo,"",@"SHT_NOTE"
	.sectionflags	@"SHF_NOTE_NV_TKINFO"
	.tkinfo
        /*0018*/ 	.word	0x00000002
        /*0030*/ 	.string	""
        /*0030*/ 	.string	"ptxas"
        /*0030*/ 	.string	"Cuda compilation tools, release 13.0, V13.0.88"
        /*0030*/ 	.string	"Build cuda_13.0.r13.0/compiler.36424714_0"
        /*0030*/ 	.string	"-arch sm_100 -m 64 "



//--------------------- .note.nv.cuinfo           --------------------------
	.section	.note.nv.cuinfo,"",@"SHT_NOTE"
	.sectionflags	@"SHF_NOTE_NV_CUINFO"
        /*0018*/ 	.short	0x0002
        /*001a*/ 	.short	0x0064
        /*001c*/ 	.short	0x0082
	.zero		2


//--------------------- .nv.info                  --------------------------
	.section	.nv.info,"",@"SHT_CUDA_INFO"
	.align	4


	//----- nvinfo : EIATTR_REGCOUNT
	.align		4
        /*0000*/ 	.byte	0x04, 0x2f
        /*0002*/ 	.short	(.L_11 - .L_10)
	.align		4
.L_10:
        /*0004*/ 	.word	index@(_Z9upsert_cgiPi)
        /*0008*/ 	.word	0x0000000a


	//----- nvinfo : EIATTR_FRAME_SIZE
	.align		4
.L_11:
        /*000c*/ 	.byte	0x04, 0x11
        /*000e*/ 	.short	(.L_13 - .L_12)
	.align		4
.L_12:
        /*0010*/ 	.word	index@(_Z9upsert_cgiPi)
        /*0014*/ 	.word	0x00000000


	//----- nvinfo : EIATTR_MIN_STACK_SIZE
	.align		4
.L_13:
        /*0018*/ 	.byte	0x04, 0x12
        /*001a*/ 	.short	(.L_15 - .L_14)
	.align		4
.L_14:
        /*001c*/ 	.word	index@(_Z9upsert_cgiPi)
        /*0020*/ 	.word	0x00000000
.L_15:


//--------------------- .nv.compat                --------------------------
	.section	.nv.compat,"",@"SHT_CUDA_COMPAT_INFO"
	.align	4
        /*0000*/ 	.byte	0x02, 0x09, 0x00, 0x00, 0x02, 0x02, 0x01, 0x00, 0x02, 0x05, 0x05, 0x00, 0x03, 0x07, 0x01, 0x01
        /*0010*/ 	.byte	0x02, 0x03, 0x00, 0x00, 0x02, 0x06, 0x01, 0x00, 0x04, 0x0b, 0x08, 0x00, 0x09, 0x00, 0x00, 0x00
        /*0020*/ 	.byte	0x00, 0x00, 0x00, 0x00


//--------------------- .nv.info._Z9upsert_cgiPi  --------------------------
	.section	.nv.info._Z9upsert_cgiPi,"",@"SHT_CUDA_INFO"
	.sectionflags	@""
	.align	4


	//----- nvinfo : EIATTR_CUDA_API_VERSION
	.align		4
        /*0000*/ 	.byte	0x04, 0x37
        /*0002*/ 	.short	(.L_17 - .L_16)
.L_16:
        /*0004*/ 	.word	0x00000082


	//----- nvinfo : EIATTR_KPARAM_INFO
	.align		4
.L_17:
        /*0008*/ 	.byte	0x04, 0x17
        /*000a*/ 	.short	(.L_19 - .L_18)
.L_18:
        /*000c*/ 	.word	0x00000000
        /*0010*/ 	.short	0x0001
        /*0012*/ 	.short	0x0008
        /*0014*/ 	.byte	0x00, 0xf5, 0x21, 0x00


	//----- nvinfo : EIATTR_KPARAM_INFO
	.align		4
.L_19:
        /*0018*/ 	.byte	0x04, 0x17
        /*001a*/ 	.short	(.L_21 - .L_20)
.L_20:
        /*001c*/ 	.word	0x00000000
        /*0020*/ 	.short	0x0000
        /*0022*/ 	.short	0x0000
        /*0024*/ 	.byte	0x00, 0xf0, 0x11, 0x00


	//----- nvinfo : EIATTR_SPARSE_MMA_MASK
	.align		4
.L_21:
        /*0028*/ 	.byte	0x03, 0x50
        /*002a*/ 	.short	0x0000


	//----- nvinfo : EIATTR_MAXREG_COUNT
	.align		4
        /*002c*/ 	.byte	0x03, 0x1b
        /*002e*/ 	.short	0x00ff


	//----- nvinfo : EIATTR_NUM_BARRIERS
	.align		4
        /*0030*/ 	.byte	0x02, 0x4c
        /*0032*/ 	.byte	0x01
	.zero		1


	//----- nvinfo : EIATTR_MERCURY_ISA_VERSION
	.align		4
        /*0034*/ 	.byte	0x03, 0x5f
        /*0036*/ 	.short	0x0101


	//----- nvinfo : EIATTR_COOP_GROUP_MASK_REGIDS
	.align		4
        /*0038*/ 	.byte	0x04, 0x29
        /*003a*/ 	.short	(.L_23 - .L_22)


	//   ....[0]....
.L_22:
        /*003c*/ 	.word	0xffffffff


	//----- nvinfo : EIATTR_COOP_GROUP_INSTR_OFFSETS
	.align		4
.L_23:
        /*0040*/ 	.byte	0x04, 0x28
        /*0042*/ 	.short	(.L_25 - .L_24)


	//   ....[0]....
.L_24:
        /*0044*/ 	.word	0x000000e0


	//----- nvinfo : EIATTR_VRC_CTA_INIT_COUNT
	.align		4
.L_25:
        /*0048*/ 	.byte	0x02, 0x4a
	.zero		1
	.zero		1


	//----- nvinfo : EIATTR_EXIT_INSTR_OFFSETS
	.align		4
        /*004c*/ 	.byte	0x04, 0x1c
        /*004e*/ 	.short	(.L_27 - .L_26)


	//   ....[0]....
.L_26:
        /*0050*/ 	.word	0x00000070


	//   ....[1]....
        /*0054*/ 	.word	0x00000150


	//   ....[2]....
        /*0058*/ 	.word	0x00000230


	//----- nvinfo : EIATTR_CBANK_PARAM_SIZE
	.align		4
.L_27:
        /*005c*/ 	.byte	0x03, 0x19
        /*005e*/ 	.short	0x0010


	//----- nvinfo : EIATTR_PARAM_CBANK
	.align		4
        /*0060*/ 	.byte	0x04, 0x0a
        /*0062*/ 	.short	(.L_29 - .L_28)
	.align		4
.L_28:
        /*0064*/ 	.word	index@(.nv.constant0._Z9upsert_cgiPi)
        /*0068*/ 	.short	0x0380
        /*006a*/ 	.short	0x0010


	//----- nvinfo : EIATTR_SW_WAR
	.align		4
.L_29:
        /*006c*/ 	.byte	0x04, 0x36
        /*006e*/ 	.short	(.L_31 - .L_30)
.L_30:
        /*0070*/ 	.word	0x00000008
.L_31:


//--------------------- .nv.callgraph             --------------------------
	.section	.nv.callgraph,"",@"SHT_CUDA_CALLGRAPH"
	.align	4
	.sectionentsize	8
	.align		4
        /*0000*/ 	.word	0x00000000
	.align		4
        /*0004*/ 	.word	0xffffffff
	.align		4
        /*0008*/ 	.word	0x00000000
	.align		4
        /*000c*/ 	.word	0xfffffffe
	.align		4
        /*0010*/ 	.word	0x00000000
	.align		4
        /*0014*/ 	.word	0xfffffffd
	.align		4
        /*0018*/ 	.word	0x00000000
	.align		4
        /*001c*/ 	.word	0xfffffffc


//--------------------- .nv.constant4             --------------------------
	.section	.nv.constant4,"a",@progbits
	.align	8
	.align		8
.nv.constant4:
        /*0000*/ 	.dword	_ZN34_INTERNAL_e3c0d667_4_k_cu_8b69e2394cuda3std3__436_GLOBAL__N__e3c0d667_4_k_cu_8b69e2396ignoreE
	.align		8
        /*0008*/ 	.dword	_ZN34_INTERNAL_e3c0d667_4_k_cu_8b69e2394cuda3std3__45__cpo5beginE
	.align		8
        /*0010*/ 	.dword	_ZN34_INTERNAL_e3c0d667_4_k_cu_8b69e2394cuda3std3__45__cpo3endE
	.align		8
        /*0018*/ 	.dword	_ZN34_INTERNAL_e3c0d667_4_k_cu_8b69e2394cuda3std3__45__cpo6cbeginE
	.align		8
        /*0020*/ 	.dword	_ZN34_INTERNAL_e3c0d667_4_k_cu_8b69e2394cuda3std3__45__cpo4cendE
	.align		8
        /*0028*/ 	.dword	_ZN34_INTERNAL_e3c0d667_4_k_cu_8b69e2394cuda3std3__419piecewise_constructE
	.align		8
        /*0030*/ 	.dword	_ZN34_INTERNAL_e3c0d667_4_k_cu_8b69e2394cuda3std3__48in_placeE
	.align		8
        /*0038*/ 	.dword	_ZN34_INTERNAL_e3c0d667_4_k_cu_8b69e2394cuda3std6ranges3__45__cpo4swapE
	.align		8
        /*0040*/ 	.dword	_ZN34_INTERNAL_e3c0d667_4_k_cu_8b69e2394cuda3std6ranges3__45__cpo9iter_moveE
	.align		8
        /*0048*/ 	.dword	_ZN34_INTERNAL_e3c0d667_4_k_cu_8b69e2394cuda3std6ranges3__45__cpo7advanceE


//--------------------- .text._Z9upsert_cgiPi     --------------------------
	.section	.text._Z9upsert_cgiPi,"ax",@progbits
	.align	128
        .global         _Z9upsert_cgiPi
        .type           _Z9upsert_cgiPi,@function
        .size           _Z9upsert_cgiPi,(.L_x_1 - _Z9upsert_cgiPi)
        .other          _Z9upsert_cgiPi,@"STO_CUDA_ENTRY STV_DEFAULT"
_Z9upsert_cgiPi:
.text._Z9upsert_cgiPi:
[----:B------:R-:W-:Y:S01]  /*0000*/  LDC R1, c[0x0][0x37c] ;  /* 0x0000df00ff017b82 */ /* 0x000fe20000000800 */
[----:B------:R-:W0:Y:S07]  /*0010*/  S2R R3, SR_TID.X ;  /* 0x0000000000037919 */ /* 0x000e2e0000002100 */
[----:B------:R-:W0:Y:S01]  /*0020*/  S2UR UR4, SR_CTAID.X ;  /* 0x00000000000479c3 */ /* 0x000e220000002500 */
[----:B------:R-:W1:Y:S07]  /*0030*/  LDCU UR5, c[0x0][0x380] ;  /* 0x00007000ff0577ac */ /* 0x000e6e0008000800 */
[----:B------:R-:W0:Y:S02]  /*0040*/  LDC R0, c[0x0][0x360] ;  /* 0x0000d800ff007b82 */ /* 0x000e240000000800 */
[----:B0-----:R-:W-:-:S05]  /*0050*/  IMAD R0, R0, UR4, R3 ;  /* 0x0000000400007c24 */ /* 0x001fca000f8e0203 */
[----:B-1----:R-:W-:-:S13]  /*0060*/  ISETP.GE.AND P0, PT, R0, UR5, PT ;  /* 0x0000000500007c0c */ /* 0x002fda000bf06270 */
[----:B------:R-:W-:Y:S05]  /*0070*/  @P0 EXIT ;  /* 0x000000000000094d */ /* 0x000fea0003800000 */
[C---:B------:R-:W-:Y:S02]  /*0080*/  LOP3.LUT P0, RZ, R0.reuse, 0x1f, RZ, 0xc0, !PT ;  /* 0x0000001f00ff7812 */ /* 0x040fe4000780c0ff */
[----:B------:R-:W-:-:S04]  /*0090*/  LOP3.LUT R2, R0, 0x800003ff, RZ, 0xc0, !PT ;  /* 0x800003ff00027812 */ /* 0x000fc800078ec0ff */
[----:B------:R-:W-:-:S04]  /*00a0*/  ISETP.NE.AND P1, PT, R2, 0x5a, PT ;  /* 0x0000005a0200780c */ /* 0x000fc80003f25270 */
[C---:B------:R-:W-:Y:S02]  /*00b0*/  SEL R2, R0.reuse, RZ, !P1 ;  /* 0x000000ff00027207 */ /* 0x040fe40004800000 */
[----:B------:R-:W-:Y:S01]  /*00c0*/  LOP3.LUT P1, RZ, R0, 0x7f, RZ, 0xc0, !PT ;  /* 0x0000007f00ff7812 */ /* 0x000fe2000782c0ff */
[----:B------:R-:W0:Y:S01]  /*00d0*/  @!P0 S2R R3, SR_CgaCtaId ;  /* 0x0000000000038919 */ /* 0x000e220000008800 */
[----:B------:R-:W-:Y:S02]  /*00e0*/  CREDUX.MAX.S32 UR4, R2 ;  /* 0x00000000020472cc */ /* 0x000fe40000000200 */
[----:B------:R-:W-:-:S04]  /*00f0*/  @!P0 MOV R2, 0x400 ;  /* 0x0000040000028802 */ /* 0x000fc80000000f00 */
[----:B0-----:R-:W-:-:S07]  /*0100*/  @!P0 LEA R3, R3, R2, 0x18 ;  /* 0x0000000203038211 */ /* 0x001fce00078ec0ff */
[----:B------:R-:W-:Y:S01]  /*0110*/  IMAD.U32 R2, RZ, RZ, UR4 ;  /* 0x00000004ff027e24 */ /* 0x000fe2000f8e00ff */
[----:B------:R-:W-:-:S05]  /*0120*/  @!P0 LEA.HI.SX32 R3, R0, R3, 0x1d ;  /* 0x0000000300038211 */ /* 0x000fca00078feaff */
[----:B------:R0:W-:Y:S01]  /*0130*/  @!P0 STS [R3], R2 ;  /* 0x0000000203008388 */ /* 0x0001e20000000800 */
[----:B------:R-:W-:Y:S06]  /*0140*/  BAR.SYNC.DEFER_BLOCKING 0x0 ;  /* 0x0000000000007b1d */ /* 0x000fec0000010000 */
[----:B------:R-:W-:Y:S05]  /*0150*/  @P1 EXIT ;  /* 0x000000000000194d */ /* 0x000fea0003800000 */
[----:B------:R-:W1:Y:S01]  /*0160*/  S2UR UR5, SR_CgaCtaId ;  /* 0x00000000000579c3 */ /* 0x000e620000008800 */
[----:B------:R-:W-:Y:S01]  /*0170*/  UMOV UR4, 0x400 ;  /* 0x0000040000047882 */ /* 0x000fe20000000000 */
[----:B------:R-:W2:Y:S01]  /*0180*/  LDCU.64 UR6, c[0x0][0x388] ;  /* 0x00007100ff0677ac */ /* 0x000ea20008000a00 */
[----:B0-----:R-:W-:-:S04]  /*0190*/  SHF.R.S32.HI R3, RZ, 0x1f, R0 ;  /* 0x0000001fff037819 */ /* 0x001fc80000011400 */
[----:B------:R-:W-:-:S04]  /*01a0*/  SHF.R.U64 R0, R0, 0x5, R3 ;  /* 0x0000000500007819 */ /* 0x000fc80000001203 */
[----:B--2---:R-:W-:Y:S01]  /*01b0*/  IADD3 R2, P0, PT, R0, UR6, RZ ;  /* 0x0000000600027c10 */ /* 0x004fe2000ff1e0ff */
[----:B-1----:R-:W-:-:S03]  /*01c0*/  ULEA UR4, UR5, UR4, 0x18 ;  /* 0x0000000405047291 */ /* 0x002fc6000f8ec0ff */
[----:B------:R-:W-:-:S06]  /*01d0*/  LEA.HI.X R3, R3, UR7, RZ, 0x1b, P0 ;  /* 0x0000000703037c11 */ /* 0x000fcc00080fdcff */
[----:B------:R-:W0:Y:S02]  /*01e0*/  LDS.128 R4, [UR4] ;  /* 0x00000004ff047984 */ /* 0x000e240008000c00 */
[----:B------:R-:W1:Y:S01]  /*01f0*/  LDCU.64 UR4, c[0x0][0x358] ;  /* 0x00006b00ff0477ac */ /* 0x000e620008000a00 */
[----:B0-----:R-:W-:-:S04]  /*0200*/  VIMNMX3 R4, R4, R5, R6, !PT ;  /* 0x000000050404720f */ /* 0x001fc80007800106 */
[----:B------:R-:W-:-:S05]  /*0210*/  VIMNMX3 R7, R4, 0xffffffff, R7, !PT ;  /* 0xffffffff0407780f */ /* 0x000fca0007800107 */
[----:B-1----:R-:W-:Y:S01]  /*0220*/  STG.E desc[UR4][R2.64], R7 ;  /* 0x0000000702007986 */ /* 0x002fe2000c101904 */
[----:B------:R-:W-:Y:S05]  /*0230*/  EXIT ;  /* 0x000000000000794d */ /* 0x000fea0003800000 */
.L_x_0:
[----:B------:R-:W-:-:S00]  /*0240*/  BRA `(.L_x_0) ;  /* 0xfffffffc00fc7947 */ /* 0x000fc0000383ffff */
[----:B------:R-:W-:-:S00]  /*0250*/  NOP ;  /* 0x0000000000007918 */ /* 0x000fc00000000000 */
        /* <DEDUP_REMOVED lines=10> */
.L_x_1:


//--------------------- .nv.shared._Z9upsert_cgiPi --------------------------
	.section	.nv.shared._Z9upsert_cgiPi,"aw",@nobits
	.sectionflags	@""
	.align	16
	.zero		1024


//--------------------- .nv.shared.reserved.0     --------------------------
	.section	.nv.shared.reserved.0,"aw",@nobits
	.weak		__nv_reservedSMEM_offset_0_alias
	.size		__nv_reservedSMEM_offset_0_alias, 0, 64
	.other		__nv_reservedSMEM_offset_0_alias,@"STO_CUDA_RESERVED_SHARED STV_DEFAULT"
__nv_reservedSMEM_offset_0_alias:
	.zero		0
	.zero		64


//--------------------- .nv.global                --------------------------
	.section	.nv.global,"aw",@nobits
.nv.global:
	.type		_ZN34_INTERNAL_e3c0d667_4_k_cu_8b69e2394cuda3std6ranges3__45__cpo9iter_moveE,@object
	.size		_ZN34_INTERNAL_e3c0d667_4_k_cu_8b69e2394cuda3std6ranges3__45__cpo9iter_moveE,(_ZN34_INTERNAL_e3c0d667_4_k_cu_8b69e2394cuda3std3__436_GLOBAL__N__e3c0d667_4_k_cu_8b69e2396ignoreE - _ZN34_INTERNAL_e3c0d667_4_k_cu_8b69e2394cuda3std6ranges3__45__cpo9iter_moveE)
_ZN34_INTERNAL_e3c0d667_4_k_cu_8b69e2394cuda3std6ranges3__45__cpo9iter_moveE:
	.zero		1
	.type		_ZN34_INTERNAL_e3c0d667_4_k_cu_8b69e2394cuda3std3__436_GLOBAL__N__e3c0d667_4_k_cu_8b69e2396ignoreE,@object
	.size		_ZN34_INTERNAL_e3c0d667_4_k_cu_8b69e2394cuda3std3__436_GLOBAL__N__e3c0d667_4_k_cu_8b69e2396ignoreE,(_ZN34_INTERNAL_e3c0d667_4_k_cu_8b69e2394cuda3std3__45__cpo4cendE - _ZN34_INTERNAL_e3c0d667_4_k_cu_8b69e2394cuda3std3__436_GLOBAL__N__e3c0d667_4_k_cu_8b69e2396ignoreE)
_ZN34_INTERNAL_e3c0d667_4_k_cu_8b69e2394cuda3std3__436_GLOBAL__N__e3c0d667_4_k_cu_8b69e2396ignoreE:
	.zero		1
	.type		_ZN34_INTERNAL_e3c0d667_4_k_cu_8b69e2394cuda3std3__45__cpo4cendE,@object
	.size		_ZN34_INTERNAL_e3c0d667_4_k_cu_8b69e2394cuda3std3__45__cpo4cendE,(_ZN34_INTERNAL_e3c0d667_4_k_cu_8b69e2394cuda3std3__45__cpo3endE - _ZN34_INTERNAL_e3c0d667_4_k_cu_8b69e2394cuda3std3__45__cpo4cendE)
_ZN34_INTERNAL_e3c0d667_4_k_cu_8b69e2394cuda3std3__45__cpo4cendE:
	.zero		1
	.type		_ZN34_INTERNAL_e3c0d667_4_k_cu_8b69e2394cuda3std3__45__cpo3endE,@object
	.size		_ZN34_INTERNAL_e3c0d667_4_k_cu_8b69e2394cuda3std3__45__cpo3endE,(_ZN34_INTERNAL_e3c0d667_4_k_cu_8b69e2394cuda3std3__48in_placeE - _ZN34_INTERNAL_e3c0d667_4_k_cu_8b69e2394cuda3std3__45__cpo3endE)
_ZN34_INTERNAL_e3c0d667_4_k_cu_8b69e2394cuda3std3__45__cpo3endE:
	.zero		1
	.type		_ZN34_INTERNAL_e3c0d667_4_k_cu_8b69e2394cuda3std3__48in_placeE,@object
	.size		_ZN34_INTERNAL_e3c0d667_4_k_cu_8b69e2394cuda3std3__48in_placeE,(_ZN34_INTERNAL_e3c0d667_4_k_cu_8b69e2394cuda3std6ranges3__45__cpo7advanceE - _ZN34_INTERNAL_e3c0d667_4_k_cu_8b69e2394cuda3std3__48in_placeE)
_ZN34_INTERNAL_e3c0d667_4_k_cu_8b69e2394cuda3std3__48in_placeE:
	.zero		1
	.type		_ZN34_INTERNAL_e3c0d667_4_k_cu_8b69e2394cuda3std6ranges3__45__cpo7advanceE,@object
	.size		_ZN34_INTERNAL_e3c0d667_4_k_cu_8b69e2394cuda3std6ranges3__45__cpo7advanceE,(_ZN34_INTERNAL_e3c0d667_4_k_cu_8b69e2394cuda3std3__45__cpo5beginE - _ZN34_INTERNAL_e3c0d667_4_k_cu_8b69e2394cuda3std6ranges3__45__cpo7advanceE)
_ZN34_INTERNAL_e3c0d667_4_k_cu_8b69e2394cuda3std6ranges3__45__cpo7advanceE:
	.zero		1
	.type		_ZN34_INTERNAL_e3c0d667_4_k_cu_8b69e2394cuda3std3__45__cpo5beginE,@object
	.size		_ZN34_INTERNAL_e3c0d667_4_k_cu_8b69e2394cuda3std3__45__cpo5beginE,(_ZN34_INTERNAL_e3c0d667_4_k_cu_8b69e2394cuda3std3__419piecewise_constructE - _ZN34_INTERNAL_e3c0d667_4_k_cu_8b69e2394cuda3std3__45__cpo5beginE)
_ZN34_INTERNAL_e3c0d667_4_k_cu_8b69e2394cuda3std3__45__cpo5beginE:
	.zero		1
	.type		_ZN34_INTERNAL_e3c0d667_4_k_cu_8b69e2394cuda3std3__419piecewise_constructE,@object
	.size		_ZN34_INTERNAL_e3c0d667_4_k_cu_8b69e2394cuda3std3__419piecewise_constructE,(_ZN34_INTERNAL_e3c0d667_4_k_cu_8b69e2394cuda3std3__45__cpo6cbeginE - _ZN34_INTERNAL_e3c0d667_4_k_cu_8b69e2394cuda3std3__419piecewise_constructE)
_ZN34_INTERNAL_e3c0d667_4_k_cu_8b69e2394cuda3std3__419piecewise_constructE:
	.zero		1
	.type		_ZN34_INTERNAL_e3c0d667_4_k_cu_8b69e2394cuda3std3__45__cpo6cbeginE,@object
	.size		_ZN34_INTERNAL_e3c0d667_4_k_cu_8b69e2394cuda3std3__45__cpo6cbeginE,(_ZN34_INTERNAL_e3c0d667_4_k_cu_8b69e2394cuda3std6ranges3__45__cpo4swapE - _ZN34_INTERNAL_e3c0d667_4_k_cu_8b69e2394cuda3std3__45__cpo6cbeginE)
_ZN34_INTERNAL_e3c0d667_4_k_cu_8b69e2394cuda3std3__45__cpo6cbeginE:
	.zero		1
	.type		_ZN34_INTERNAL_e3c0d667_4_k_cu_8b69e2394cuda3std6ranges3__45__cpo4swapE,@object
	.size		_ZN34_INTERNAL_e3c0d667_4_k_cu_8b69e2394cuda3std6ranges3__45__cpo4swapE,(.L_7 - _ZN34_INTERNAL_e3c0d667_4_k_cu_8b69e2394cuda3std6ranges3__45__cpo4swapE)
_ZN34_INTERNAL_e3c0d667_4_k_cu_8b69e2394cuda3std6ranges3__45__cpo4swapE:
	.zero		1
.L_7:


//--------------------- .nv.constant0._Z9upsert_cgiPi --------------------------
	.section	.nv.constant0._Z9upsert_cgiPi,"a",@progbits
	.sectionflags	@""
	.align	4
.nv.constant0._Z9upsert_cgiPi:
	.zero		912


//--------------------- SYMBOLS --------------------------

	.type		.nv.reservedSmem.offset0,@object
	.size		.nv.reservedSmem.offset0,0x4
	.type		.nv.reservedSmem.cap,@object
	.size		.nv.reservedSmem.cap,0x4
